//
// Generated by NVIDIA NVVM Compiler
//
// Compiler Build ID: CL-36424714
// Cuda compilation tools, release 13.0, V13.0.88
// Based on NVVM 20.0.0
//

.version 9.0
.target sm_100
.address_size 64

	// .globl	_Z12matrixMulGPUPfS_S_i
.extern .func  (.param .b32 func_retval0) vprintf
(
	.param .b64 vprintf_param_0,
	.param .b64 vprintf_param_1
)
;
// _ZZ12matrixMulGPUPfS_S_iE2As has been demoted
// _ZZ12matrixMulGPUPfS_S_iE2Bs has been demoted
.global .align 1 .b8 $str[22] = {97, 66, 101, 103, 105, 110, 61, 37, 100, 44, 32, 98, 66, 101, 103, 105, 110, 61, 37, 100, 10};
.global .align 1 .b8 $str$1[20] = {97, 83, 116, 101, 112, 61, 37, 100, 44, 32, 98, 83, 116, 101, 112, 61, 37, 100, 10};
.global .align 1 .b8 $str$2[9] = {97, 69, 110, 100, 61, 37, 100, 10};
.global .align 1 .b8 $str$3[20] = {76, 111, 97, 100, 105, 110, 103, 32, 65, 61, 37, 102, 44, 32, 66, 61, 37, 102, 10};

.visible .entry _Z12matrixMulGPUPfS_S_i(
	.param .u64 .ptr .align 1 _Z12matrixMulGPUPfS_S_i_param_0,
	.param .u64 .ptr .align 1 _Z12matrixMulGPUPfS_S_i_param_1,
	.param .u64 .ptr .align 1 _Z12matrixMulGPUPfS_S_i_param_2,
	.param .u32 _Z12matrixMulGPUPfS_S_i_param_3
)
{
	.local .align 16 .b8 	__local_depot0[16];
	.reg .b64 	%SP;
	.reg .b64 	%SPL;
	.reg .pred 	%p<9>;
	.reg .b32 	%r<68>;
	.reg .b32 	%f<162>;
	.reg .b64 	%rd<38>;
	.reg .b64 	%fd<7>;
	// demoted variable
	.shared .align 4 .b8 _ZZ12matrixMulGPUPfS_S_iE2As[1024];
	// demoted variable
	.shared .align 4 .b8 _ZZ12matrixMulGPUPfS_S_iE2Bs[1024];
	mov.u64 	%SPL, __local_depot0;
	cvta.local.u64 	%SP, %SPL;
	ld.param.u64 	%rd9, [_Z12matrixMulGPUPfS_S_i_param_0];
	ld.param.u64 	%rd10, [_Z12matrixMulGPUPfS_S_i_param_1];
	ld.param.u32 	%r26, [_Z12matrixMulGPUPfS_S_i_param_3];
	cvta.to.global.u64 	%rd1, %rd10;
	cvta.to.global.u64 	%rd2, %rd9;
	add.u64 	%rd11, %SP, 0;
	add.u64 	%rd3, %SPL, 0;
	mov.u32 	%r1, %ctaid.x;
	mov.u32 	%r27, %ctaid.y;
	mov.u32 	%r2, %tid.x;
	mov.u32 	%r3, %tid.y;
	shl.b32 	%r28, %r26, 4;
	mul.lo.s32 	%r4, %r28, %r27;
	add.s32 	%r5, %r4, %r26;
	mul.lo.s32 	%r63, %r28, %r1;
	or.b32  	%r29, %r1, %r2;
	or.b32  	%r30, %r29, %r27;
	or.b32  	%r7, %r30, %r3;
	setp.ne.s32 	%p1, %r7, 0;
	@%p1 bra 	$L__BB0_2;
	add.s32 	%r31, %r5, -1;
	st.local.v2.u32 	[%rd3], {%r4, %r63};
	mov.u64 	%rd12, $str;
	cvta.global.u64 	%rd13, %rd12;
	{ // callseq 0, 0
	.param .b64 param0;
	st.param.b64 	[param0], %rd13;
	.param .b64 param1;
	st.param.b64 	[param1], %rd11;
	.param .b32 retval0;
	call.uni (retval0), 
	vprintf, 
	(
	param0, 
	param1
	);
	ld.param.b32 	%r32, [retval0];
	} // callseq 0
	mov.b32 	%r34, 16;
	st.local.v2.u32 	[%rd3], {%r34, %r34};
	mov.u64 	%rd15, $str$1;
	cvta.global.u64 	%rd16, %rd15;
	{ // callseq 1, 0
	.param .b64 param0;
	st.param.b64 	[param0], %rd16;
	.param .b64 param1;
	st.param.b64 	[param1], %rd11;
	.param .b32 retval0;
	call.uni (retval0), 
	vprintf, 
	(
	param0, 
	param1
	);
	ld.param.b32 	%r35, [retval0];
	} // callseq 1
	st.local.u32 	[%rd3], %r31;
	mov.u64 	%rd17, $str$2;
	cvta.global.u64 	%rd18, %rd17;
	{ // callseq 2, 0
	.param .b64 param0;
	st.param.b64 	[param0], %rd18;
	.param .b64 param1;
	st.param.b64 	[param1], %rd11;
	.param .b32 retval0;
	call.uni (retval0), 
	vprintf, 
	(
	param0, 
	param1
	);
	ld.param.b32 	%r37, [retval0];
	} // callseq 2
$L__BB0_2:
	setp.lt.s32 	%p2, %r26, 1;
	mov.f32 	%f161, 0f00000000;
	@%p2 bra 	$L__BB0_14;
	mul.lo.s32 	%r8, %r26, %r3;
	shl.b32 	%r39, %r3, 6;
	mov.u32 	%r40, _ZZ12matrixMulGPUPfS_S_iE2As;
	add.s32 	%r9, %r40, %r39;
	shl.b32 	%r41, %r2, 2;
	add.s32 	%r10, %r9, %r41;
	mov.u32 	%r42, _ZZ12matrixMulGPUPfS_S_iE2Bs;
	add.s32 	%r43, %r42, %r39;
	add.s32 	%r11, %r43, %r41;
	shl.b32 	%r44, %r2, 6;
	add.s32 	%r12, %r42, %r44;
	add.s32 	%r13, %r4, 16;
	max.s32 	%r45, %r5, %r13;
	not.b32 	%r46, %r4;
	add.s32 	%r14, %r45, %r46;
	and.b32  	%r47, %r14, 16;
	setp.ne.s32 	%p3, %r47, 0;
	mov.f32 	%f161, 0f00000000;
	mov.u32 	%r67, %r4;
	@%p3 bra 	$L__BB0_7;
	add.s32 	%r48, %r8, %r2;
	setp.ne.s32 	%p4, %r7, 0;
	add.s32 	%r49, %r48, %r4;
	mul.wide.s32 	%rd19, %r49, 4;
	add.s64 	%rd20, %rd2, %rd19;
	ld.global.f32 	%f1, [%rd20];
	st.shared.f32 	[%r10], %f1;
	add.s32 	%r50, %r48, %r63;
	mul.wide.s32 	%rd21, %r50, 4;
	add.s64 	%rd22, %rd1, %rd21;
	ld.global.f32 	%f2, [%rd22];
	st.shared.f32 	[%r11], %f2;
	@%p4 bra 	$L__BB0_6;
	cvt.f64.f32 	%fd1, %f1;
	cvt.f64.f32 	%fd2, %f2;
	st.local.v2.f64 	[%rd3], {%fd1, %fd2};
	mov.u64 	%rd23, $str$3;
	cvta.global.u64 	%rd24, %rd23;
	{ // callseq 3, 0
	.param .b64 param0;
	st.param.b64 	[param0], %rd24;
	.param .b64 param1;
	st.param.b64 	[param1], %rd11;
	.param .b32 retval0;
	call.uni (retval0), 
	vprintf, 
	(
	param0, 
	param1
	);
	ld.param.b32 	%r51, [retval0];
	} // callseq 3
$L__BB0_6:
	bar.sync 	0;
	ld.shared.f32 	%f17, [%r9];
	ld.shared.f32 	%f18, [%r12];
	fma.rn.f32 	%f19, %f17, %f18, 0f00000000;
	ld.shared.f32 	%f20, [%r9+4];
	ld.shared.f32 	%f21, [%r12+4];
	fma.rn.f32 	%f22, %f20, %f21, %f19;
	ld.shared.f32 	%f23, [%r9+8];
	ld.shared.f32 	%f24, [%r12+8];
	fma.rn.f32 	%f25, %f23, %f24, %f22;
	ld.shared.f32 	%f26, [%r9+12];
	ld.shared.f32 	%f27, [%r12+12];
	fma.rn.f32 	%f28, %f26, %f27, %f25;
	ld.shared.f32 	%f29, [%r9+16];
	ld.shared.f32 	%f30, [%r12+16];
	fma.rn.f32 	%f31, %f29, %f30, %f28;
	ld.shared.f32 	%f32, [%r9+20];
	ld.shared.f32 	%f33, [%r12+20];
	fma.rn.f32 	%f34, %f32, %f33, %f31;
	ld.shared.f32 	%f35, [%r9+24];
	ld.shared.f32 	%f36, [%r12+24];
	fma.rn.f32 	%f37, %f35, %f36, %f34;
	ld.shared.f32 	%f38, [%r9+28];
	ld.shared.f32 	%f39, [%r12+28];
	fma.rn.f32 	%f40, %f38, %f39, %f37;
	ld.shared.f32 	%f41, [%r9+32];
	ld.shared.f32 	%f42, [%r12+32];
	fma.rn.f32 	%f43, %f41, %f42, %f40;
	ld.shared.f32 	%f44, [%r9+36];
	ld.shared.f32 	%f45, [%r12+36];
	fma.rn.f32 	%f46, %f44, %f45, %f43;
	ld.shared.f32 	%f47, [%r9+40];
	ld.shared.f32 	%f48, [%r12+40];
	fma.rn.f32 	%f49, %f47, %f48, %f46;
	ld.shared.f32 	%f50, [%r9+44];
	ld.shared.f32 	%f51, [%r12+44];
	fma.rn.f32 	%f52, %f50, %f51, %f49;
	ld.shared.f32 	%f53, [%r9+48];
	ld.shared.f32 	%f54, [%r12+48];
	fma.rn.f32 	%f55, %f53, %f54, %f52;
	ld.shared.f32 	%f56, [%r9+52];
	ld.shared.f32 	%f57, [%r12+52];
	fma.rn.f32 	%f58, %f56, %f57, %f55;
	ld.shared.f32 	%f59, [%r9+56];
	ld.shared.f32 	%f60, [%r12+56];
	fma.rn.f32 	%f61, %f59, %f60, %f58;
	ld.shared.f32 	%f62, [%r9+60];
	ld.shared.f32 	%f63, [%r12+60];
	fma.rn.f32 	%f161, %f62, %f63, %f61;
	bar.sync 	0;
	add.s32 	%r63, %r63, 16;
	mov.u32 	%r67, %r13;
$L__BB0_7:
	setp.lt.u32 	%p5, %r14, 16;
	@%p5 bra 	$L__BB0_14;
	add.s64 	%rd4, %rd1, 64;
	add.s32 	%r53, %r2, %r63;
	add.s32 	%r66, %r53, %r8;
	add.s64 	%rd5, %rd2, 64;
	add.s32 	%r54, %r2, %r67;
	add.s32 	%r65, %r54, %r8;
	mov.u64 	%rd28, $str$3;
$L__BB0_9:
	setp.ne.s32 	%p6, %r7, 0;
	mul.wide.s32 	%rd26, %r66, 4;
	add.s64 	%rd6, %rd4, %rd26;
	mul.wide.s32 	%rd27, %r65, 4;
	add.s64 	%rd7, %rd5, %rd27;
	ld.global.f32 	%f7, [%rd7+-64];
	st.shared.f32 	[%r10], %f7;
	ld.global.f32 	%f8, [%rd6+-64];
	st.shared.f32 	[%r11], %f8;
	@%p6 bra 	$L__BB0_11;
	cvt.f64.f32 	%fd3, %f7;
	cvt.f64.f32 	%fd4, %f8;
	st.local.v2.f64 	[%rd3], {%fd3, %fd4};
	cvta.global.u64 	%rd29, %rd28;
	{ // callseq 4, 0
	.param .b64 param0;
	st.param.b64 	[param0], %rd29;
	.param .b64 param1;
	st.param.b64 	[param1], %rd11;
	.param .b32 retval0;
	call.uni (retval0), 
	vprintf, 
	(
	param0, 
	param1
	);
	ld.param.b32 	%r55, [retval0];
	} // callseq 4
$L__BB0_11:
	bar.sync 	0;
	ld.shared.f32 	%f64, [%r9];
	ld.shared.f32 	%f65, [%r12];
	fma.rn.f32 	%f66, %f64, %f65, %f161;
	ld.shared.f32 	%f67, [%r9+4];
	ld.shared.f32 	%f68, [%r12+4];
	fma.rn.f32 	%f69, %f67, %f68, %f66;
	ld.shared.f32 	%f70, [%r9+8];
	ld.shared.f32 	%f71, [%r12+8];
	fma.rn.f32 	%f72, %f70, %f71, %f69;
	ld.shared.f32 	%f73, [%r9+12];
	ld.shared.f32 	%f74, [%r12+12];
	fma.rn.f32 	%f75, %f73, %f74, %f72;
	ld.shared.f32 	%f76, [%r9+16];
	ld.shared.f32 	%f77, [%r12+16];
	fma.rn.f32 	%f78, %f76, %f77, %f75;
	ld.shared.f32 	%f79, [%r9+20];
	ld.shared.f32 	%f80, [%r12+20];
	fma.rn.f32 	%f81, %f79, %f80, %f78;
	ld.shared.f32 	%f82, [%r9+24];
	ld.shared.f32 	%f83, [%r12+24];
	fma.rn.f32 	%f84, %f82, %f83, %f81;
	ld.shared.f32 	%f85, [%r9+28];
	ld.shared.f32 	%f86, [%r12+28];
	fma.rn.f32 	%f87, %f85, %f86, %f84;
	ld.shared.f32 	%f88, [%r9+32];
	ld.shared.f32 	%f89, [%r12+32];
	fma.rn.f32 	%f90, %f88, %f89, %f87;
	ld.shared.f32 	%f91, [%r9+36];
	ld.shared.f32 	%f92, [%r12+36];
	fma.rn.f32 	%f93, %f91, %f92, %f90;
	ld.shared.f32 	%f94, [%r9+40];
	ld.shared.f32 	%f95, [%r12+40];
	fma.rn.f32 	%f96, %f94, %f95, %f93;
	ld.shared.f32 	%f97, [%r9+44];
	ld.shared.f32 	%f98, [%r12+44];
	fma.rn.f32 	%f99, %f97, %f98, %f96;
	ld.shared.f32 	%f100, [%r9+48];
	ld.shared.f32 	%f101, [%r12+48];
	fma.rn.f32 	%f102, %f100, %f101, %f99;
	ld.shared.f32 	%f103, [%r9+52];
	ld.shared.f32 	%f104, [%r12+52];
	fma.rn.f32 	%f105, %f103, %f104, %f102;
	ld.shared.f32 	%f106, [%r9+56];
	ld.shared.f32 	%f107, [%r12+56];
	fma.rn.f32 	%f108, %f106, %f107, %f105;
	ld.shared.f32 	%f109, [%r9+60];
	ld.shared.f32 	%f110, [%r12+60];
	fma.rn.f32 	%f9, %f109, %f110, %f108;
	bar.sync 	0;
	ld.global.f32 	%f10, [%rd7];
	st.shared.f32 	[%r10], %f10;
	ld.global.f32 	%f11, [%rd6];
	st.shared.f32 	[%r11], %f11;
	@%p6 bra 	$L__BB0_13;
	cvt.f64.f32 	%fd5, %f10;
	cvt.f64.f32 	%fd6, %f11;
	st.local.v2.f64 	[%rd3], {%fd5, %fd6};
	mov.u64 	%rd31, $str$3;
	cvta.global.u64 	%rd32, %rd31;
	add.u64 	%rd33, %SP, 0;
	{ // callseq 5, 0
	.param .b64 param0;
	st.param.b64 	[param0], %rd32;
	.param .b64 param1;
	st.param.b64 	[param1], %rd33;
	.param .b32 retval0;
	call.uni (retval0), 
	vprintf, 
	(
	param0, 
	param1
	);
	ld.param.b32 	%r57, [retval0];
	} // callseq 5
$L__BB0_13:
	bar.sync 	0;
	ld.shared.f32 	%f111, [%r9];
	ld.shared.f32 	%f112, [%r12];
	fma.rn.f32 	%f113, %f111, %f112, %f9;
	ld.shared.f32 	%f114, [%r9+4];
	ld.shared.f32 	%f115, [%r12+4];
	fma.rn.f32 	%f116, %f114, %f115, %f113;
	ld.shared.f32 	%f117, [%r9+8];
	ld.shared.f32 	%f118, [%r12+8];
	fma.rn.f32 	%f119, %f117, %f118, %f116;
	ld.shared.f32 	%f120, [%r9+12];
	ld.shared.f32 	%f121, [%r12+12];
	fma.rn.f32 	%f122, %f120, %f121, %f119;
	ld.shared.f32 	%f123, [%r9+16];
	ld.shared.f32 	%f124, [%r12+16];
	fma.rn.f32 	%f125, %f123, %f124, %f122;
	ld.shared.f32 	%f126, [%r9+20];
	ld.shared.f32 	%f127, [%r12+20];
	fma.rn.f32 	%f128, %f126, %f127, %f125;
	ld.shared.f32 	%f129, [%r9+24];
	ld.shared.f32 	%f130, [%r12+24];
	fma.rn.f32 	%f131, %f129, %f130, %f128;
	ld.shared.f32 	%f132, [%r9+28];
	ld.shared.f32 	%f133, [%r12+28];
	fma.rn.f32 	%f134, %f132, %f133, %f131;
	ld.shared.f32 	%f135, [%r9+32];
	ld.shared.f32 	%f136, [%r12+32];
	fma.rn.f32 	%f137, %f135, %f136, %f134;
	ld.shared.f32 	%f138, [%r9+36];
	ld.shared.f32 	%f139, [%r12+36];
	fma.rn.f32 	%f140, %f138, %f139, %f137;
	ld.shared.f32 	%f141, [%r9+40];
	ld.shared.f32 	%f142, [%r12+40];
	fma.rn.f32 	%f143, %f141, %f142, %f140;
	ld.shared.f32 	%f144, [%r9+44];
	ld.shared.f32 	%f145, [%r12+44];
	fma.rn.f32 	%f146, %f144, %f145, %f143;
	ld.shared.f32 	%f147, [%r9+48];
	ld.shared.f32 	%f148, [%r12+48];
	fma.rn.f32 	%f149, %f147, %f148, %f146;
	ld.shared.f32 	%f150, [%r9+52];
	ld.shared.f32 	%f151, [%r12+52];
	fma.rn.f32 	%f152, %f150, %f151, %f149;
	ld.shared.f32 	%f153, [%r9+56];
	ld.shared.f32 	%f154, [%r12+56];
	fma.rn.f32 	%f155, %f153, %f154, %f152;
	ld.shared.f32 	%f156, [%r9+60];
	ld.shared.f32 	%f157, [%r12+60];
	fma.rn.f32 	%f161, %f156, %f157, %f155;
	bar.sync 	0;
	add.s32 	%r67, %r67, 32;
	add.s32 	%r66, %r66, 32;
	add.s32 	%r65, %r65, 32;
	setp.lt.s32 	%p8, %r67, %r5;
	@%p8 bra 	$L__BB0_9;
$L__BB0_14:
	ld.param.u64 	%rd37, [_Z12matrixMulGPUPfS_S_i_param_2];
	cvta.to.global.u64 	%rd34, %rd37;
	shl.b32 	%r59, %r1, 4;
	add.s32 	%r60, %r59, %r2;
	mad.lo.s32 	%r61, %r26, %r3, %r60;
	add.s32 	%r62, %r61, %r4;
	mul.wide.s32 	%rd35, %r62, 4;
	add.s64 	%rd36, %rd34, %rd35;
	st.global.f32 	[%rd36], %f161;
	ret;

}


// ===== COMPILED SASS (sm_100) =====

	.target	sm_100

	.elftype	@"ET_EXEC"


//--------------------- .note.nv.tkinfo           --------------------------
	.section	.note.nv.tkinfo,"",@"SHT_NOTE"
	.sectionflags	@"SHF_NOTE_NV_TKINFO"
	.tkinfo
        /*0018*/ 	.word	0x00000002
        /*0030*/ 	.string	""
        /*0030*/ 	.string	"ptxas"
        /*0030*/ 	.string	"Cuda compilation tools, release 13.0, V13.0.88"
        /*0030*/ 	.string	"Build cuda_13.0.r13.0/compiler.36424714_0"
        /*0030*/ 	.string	"-arch sm_100 -m 64 "



//--------------------- .note.nv.cuinfo           --------------------------
	.section	.note.nv.cuinfo,"",@"SHT_NOTE"
	.sectionflags	@"SHF_NOTE_NV_CUINFO"
        /*0018*/ 	.short	0x0002
        /*001a*/ 	.short	0x0064
        /*001c*/ 	.short	0x0082
	.zero		2


//--------------------- .nv.info                  --------------------------
	.section	.nv.info,"",@"SHT_CUDA_INFO"
	.align	4


	//----- nvinfo : EIATTR_REGCOUNT
	.align		4
        /*0000*/ 	.byte	0x04, 0x2f
        /*0002*/ 	.short	(.L_5 - .L_4)
	.align		4
.L_4:
        /*0004*/ 	.word	index@(_Z12matrixMulGPUPfS_S_i)
        /*0008*/ 	.word	0x00000028


	//----- nvinfo : EIATTR_FRAME_SIZE
	.align		4
.L_5:
        /*000c*/ 	.byte	0x04, 0x11
        /*000e*/ 	.short	(.L_7 - .L_6)
	.align		4
.L_6:
        /*0010*/ 	.word	index@(_Z12matrixMulGPUPfS_S_i)
        /*0014*/ 	.word	0x00000010


	//----- nvinfo : EIATTR_MIN_STACK_SIZE
	.align		4
.L_7:
        /*0018*/ 	.byte	0x04, 0x12
        /*001a*/ 	.short	(.L_9 - .L_8)
	.align		4
.L_8:
        /*001c*/ 	.word	index@(_Z12matrixMulGPUPfS_S_i)
        /*0020*/ 	.word	0x00000010
.L_9:


//--------------------- .nv.compat                --------------------------
	.section	.nv.compat,"",@"SHT_CUDA_COMPAT_INFO"
	.align	4
        /*0000*/ 	.byte	0x02, 0x09, 0x00, 0x00, 0x02, 0x02, 0x01, 0x00, 0x02, 0x05, 0x05, 0x00, 0x03, 0x07, 0x01, 0x01
        /*0010*/ 	.byte	0x02, 0x03, 0x00, 0x00, 0x02, 0x06, 0x01, 0x00, 0x04, 0x0b, 0x08, 0x00, 0x09, 0x00, 0x00, 0x00
        /*0020*/ 	.byte	0x00, 0x00, 0x00, 0x00


//--------------------- .nv.info._Z12matrixMulGPUPfS_S_i --------------------------
	.section	.nv.info._Z12matrixMulGPUPfS_S_i,"",@"SHT_CUDA_INFO"
	.sectionflags	@""
	.align	4


	//----- nvinfo : EIATTR_CUDA_API_VERSION
	.align		4
        /*0000*/ 	.byte	0x04, 0x37
        /*0002*/ 	.short	(.L_11 - .L_10)
.L_10:
        /*0004*/ 	.word	0x00000082


	//----- nvinfo : EIATTR_KPARAM_INFO
	.align		4
.L_11:
        /*0008*/ 	.byte	0x04, 0x17
        /*000a*/ 	.short	(.L_13 - .L_12)
.L_12:
        /*000c*/ 	.word	0x00000000
        /*0010*/ 	.short	0x0003
        /*0012*/ 	.short	0x0018
        /*0014*/ 	.byte	0x00, 0xf0, 0x11, 0x00


	//----- nvinfo : EIATTR_KPARAM_INFO
	.align		4
.L_13:
        /*0018*/ 	.byte	0x04, 0x17
        /*001a*/ 	.short	(.L_15 - .L_14)
.L_14:
        /*001c*/ 	.word	0x00000000
        /*0020*/ 	.short	0x0002
        /*0022*/ 	.short	0x0010
        /*0024*/ 	.byte	0x00, 0xf5, 0x21, 0x00


	//----- nvinfo : EIATTR_KPARAM_INFO
	.align		4
.L_15:
        /*0028*/ 	.byte	0x04, 0x17
        /*002a*/ 	.short	(.L_17 - .L_16)
.L_16:
        /*002c*/ 	.word	0x00000000
        /*0030*/ 	.short	0x0001
        /*0032*/ 	.short	0x0008
        /*0034*/ 	.byte	0x00, 0xf5, 0x21, 0x00


	//----- nvinfo : EIATTR_KPARAM_INFO
	.align		4
.L_17:
        /*0038*/ 	.byte	0x04, 0x17
        /*003a*/ 	.short	(.L_19 - .L_18)
.L_18:
        /*003c*/ 	.word	0x00000000
        /*0040*/ 	.short	0x0000
        /*0042*/ 	.short	0x0000
        /*0044*/ 	.byte	0x00, 0xf5, 0x21, 0x00


	//----- nvinfo : EIATTR_SPARSE_MMA_MASK
	.align		4
.L_19:
        /*0048*/ 	.byte	0x03, 0x50
        /*004a*/ 	.short	0x0000


	//----- nvinfo : EIATTR_MAXREG_COUNT
	.align		4
        /*004c*/ 	.byte	0x03, 0x1b
        /*004e*/ 	.short	0x00ff


	//----- nvinfo : EIATTR_NUM_BARRIERS
	.align		4
        /*0050*/ 	.byte	0x02, 0x4c
        /*0052*/ 	.byte	0x01
	.zero		1


	//----- nvinfo : EIATTR_EXTERNS
	.align		4
        /*0054*/ 	.byte	0x04, 0x0f
        /*0056*/ 	.short	(.L_21 - .L_20)


	//   ....[0]....
	.align		4
.L_20:
        /*0058*/ 	.word	index@(vprintf)


	//----- nvinfo : EIATTR_MERCURY_ISA_VERSION
	.align		4
.L_21:
        /*005c*/ 	.byte	0x03, 0x5f
        /*005e*/ 	.short	0x0101


	//----- nvinfo : EIATTR_VRC_CTA_INIT_COUNT
	.align		4
        /*0060*/ 	.byte	0x02, 0x4a
	.zero		1
	.zero		1


	//----- nvinfo : EIATTR_SYSCALL_OFFSETS
	.align		4
        /*0064*/ 	.byte	0x04, 0x46
        /*0066*/ 	.short	(.L_23 - .L_22)


	//   ....[0]....
.L_22:
        /*0068*/ 	.word	0x00000220


	//   ....[1]....
        /*006c*/ 	.word	0x000002d0


	//   ....[2]....
        /*0070*/ 	.word	0x00000360


	//   ....[3]....
        /*0074*/ 	.word	0x000006c0


	//   ....[4]....
        /*0078*/ 	.word	0x00000af0


	//   ....[5]....
        /*007c*/ 	.word	0x00000e00


	//----- nvinfo : EIATTR_EXIT_INSTR_OFFSETS
	.align		4
.L_23:
        /*0080*/ 	.byte	0x04, 0x1c
        /*0082*/ 	.short	(.L_25 - .L_24)


	//   ....[0]....
.L_24:
        /*0084*/ 	.word	0x000010d0


	//----- nvinfo : EIATTR_CRS_STACK_SIZE
	.align		4
.L_25:
        /*0088*/ 	.byte	0x04, 0x1e
        /*008a*/ 	.short	(.L_27 - .L_26)
.L_26:
        /*008c*/ 	.word	0x00000000


	//----- nvinfo : EIATTR_CBANK_PARAM_SIZE
	.align		4
.L_27:
        /*0090*/ 	.byte	0x03, 0x19
        /*0092*/ 	.short	0x001c


	//----- nvinfo : EIATTR_PARAM_CBANK
	.align		4
        /*0094*/ 	.byte	0x04, 0x0a
        /*0096*/ 	.short	(.L_29 - .L_28)
	.align		4
.L_28:
        /*0098*/ 	.word	index@(.nv.constant0._Z12matrixMulGPUPfS_S_i)
        /*009c*/ 	.short	0x0380
        /*009e*/ 	.short	0x001c


	//----- nvinfo : EIATTR_SW_WAR
	.align		4
.L_29:
        /*00a0*/ 	.byte	0x04, 0x36
        /*00a2*/ 	.short	(.L_31 - .L_30)
.L_30:
        /*00a4*/ 	.word	0x00000008
.L_31:


//--------------------- .nv.callgraph             --------------------------
	.section	.nv.callgraph,"",@"SHT_CUDA_CALLGRAPH"
	.align	4
	.sectionentsize	8
	.align		4
        /*0000*/ 	.word	0x00000000
	.align		4
        /*0004*/ 	.word	0xffffffff
	.align		4
        /*0008*/ 	.word	index@(_Z12matrixMulGPUPfS_S_i)
	.align		4
        /*000c*/ 	.word	index@(vprintf)
	.align		4
        /*0010*/ 	.word	0x00000000
	.align		4
        /*0014*/ 	.word	0xfffffffe
	.align		4
        /*0018*/ 	.word	0x00000000
	.align		4
        /*001c*/ 	.word	0xfffffffd
	.align		4
        /*0020*/ 	.word	0x00000000
	.align		4
        /*0024*/ 	.word	0xfffffffc


//--------------------- .nv.constant4             --------------------------
	.section	.nv.constant4,"a",@progbits
	.align	8
	.align		8
.nv.constant4:
        /*0000*/ 	.dword	vprintf
	.align		8
        /*0008*/ 	.dword	$str
	.align		8
        /*0010*/ 	.dword	$str$1
	.align		8
        /*0018*/ 	.dword	$str$2
	.align		8
        /*0020*/ 	.dword	$str$3


//--------------------- .text._Z12matrixMulGPUPfS_S_i --------------------------
	.section	.text._Z12matrixMulGPUPfS_S_i,"ax",@progbits
	.align	128
        .global         _Z12matrixMulGPUPfS_S_i
        .type           _Z12matrixMulGPUPfS_S_i,@function
        .size           _Z12matrixMulGPUPfS_S_i,(.L_x_11 - _Z12matrixMulGPUPfS_S_i)
        .other          _Z12matrixMulGPUPfS_S_i,@"STO_CUDA_ENTRY STV_DEFAULT"
_Z12matrixMulGPUPfS_S_i:
.text._Z12matrixMulGPUPfS_S_i:
[----:B------:R-:W0:Y:S01]  /*0000*/  LDC R1, c[0x0][0x37c] ;  /* 0x0000df00ff017b82 */ /* 0x000e220000000800 */
[----:B------:R-:W1:Y:S07]  /*0010*/  S2R R25, SR_TID.X ;  /* 0x0000000000197919 */ /* 0x000e6e0000002100 */
[----:B------:R-:W-:Y:S01]  /*0020*/  S2UR UR41, SR_CTAID.X ;  /* 0x00000000002979c3 */ /* 0x000fe20000002500 */
[----:B------:R-:W2:Y:S01]  /*0030*/  LDCU UR40, c[0x0][0x398] ;  /* 0x00007300ff2877ac */ /* 0x000ea20008000800 */
[----:B0-----:R-:W-:Y:S01]  /*0040*/  IADD3 R1, PT, PT, R1, -0x10, RZ ;  /* 0xfffffff001017810 */ /* 0x001fe20007ffe0ff */
[----:B------:R-:W1:Y:S01]  /*0050*/  S2R R0, SR_CTAID.Y ;  /* 0x0000000000007919 */ /* 0x000e620000002600 */
[----:B------:R-:W-:Y:S01]  /*0060*/  BSSY.RECONVERGENT B6, `(.L_x_0) ;  /* 0x0000031000067945 */ /* 0x000fe20003800200 */
[----:B------:R-:W0:Y:S01]  /*0070*/  LDCU UR36, c[0x0][0x2f8] ;  /* 0x00005f00ff2477ac */ /* 0x000e220008000800 */
[----:B------:R-:W-:Y:S01]  /*0080*/  R2UR UR42, R1 ;  /* 0x00000000012a72ca */ /* 0x000fe200000e0000 */
[----:B------:R-:W3:Y:S01]  /*0090*/  S2R R24, SR_TID.Y ;  /* 0x0000000000187919 */ /* 0x000ee20000002200 */
[----:B------:R-:W4:Y:S01]  /*00a0*/  S2UR UR38, SR_CTAID.Y ;  /* 0x00000000002679c3 */ /* 0x000f220000002600 */
[----:B------:R-:W5:Y:S01]  /*00b0*/  LDCU UR37, c[0x0][0x2fc] ;  /* 0x00005f80ff2577ac */ /* 0x000f620008000800 */
[----:B--2---:R-:W-:-:S09]  /*00c0*/  USHF.L.U32 UR39, UR40, 0x4, URZ ;  /* 0x0000000428277899 */ /* 0x004fd200080006ff */
[----:B0-----:R-:W-:-:S04]  /*00d0*/  UIADD3 UR36, UP0, UPT, UR42, UR36, URZ ;  /* 0x000000242a247290 */ /* 0x001fc8000ff1e0ff */
[----:B-----5:R-:W-:Y:S02]  /*00e0*/  UIADD3.X UR37, UPT, UPT, URZ, UR37, URZ, UP0, !UPT ;  /* 0x00000025ff257290 */ /* 0x020fe400087fe4ff */
[----:B----4-:R-:W-:Y:S02]  /*00f0*/  UIMAD UR38, UR39, UR38, URZ ;  /* 0x00000026272672a4 */ /* 0x010fe4000f8e02ff */
[----:B------:R-:W-:Y:S02]  /*0100*/  UIMAD UR39, UR39, UR41, URZ ;  /* 0x00000029272772a4 */ /* 0x000fe4000f8e02ff */
[----:B-1----:R-:W-:Y:S01]  /*0110*/  LOP3.LUT R19, R0, UR41, R25, 0xfe, !PT ;  /* 0x0000002900137c12 */ /* 0x002fe2000f8efe19 */
[----:B------:R-:W-:-:S03]  /*0120*/  UIADD3 UR40, UPT, UPT, UR38, UR40, URZ ;  /* 0x0000002826287290 */ /* 0x000fc6000fffe0ff */
[----:B---3--:R-:W-:-:S13]  /*0130*/  LOP3.LUT P0, R19, R19, RZ, R24, 0xfa, !PT ;  /* 0x000000ff13137212 */ /* 0x008fda000780fa18 */
[----:B------:R-:W-:Y:S05]  /*0140*/  @P0 BRA `(.L_x_1) ;  /* 0x0000000000880947 */ /* 0x000fea0003800000 */
[----:B------:R-:W-:Y:S01]  /*0150*/  MOV R10, UR38 ;  /* 0x00000026000a7c02 */ /* 0x000fe20008000f00 */
[----:B------:R-:W-:Y:S01]  /*0160*/  IMAD.U32 R11, RZ, RZ, UR39 ;  /* 0x00000027ff0b7e24 */ /* 0x000fe2000f8e00ff */
[----:B------:R-:W-:Y:S01]  /*0170*/  MOV R16, 0x0 ;  /* 0x0000000000107802 */ /* 0x000fe20000000f00 */
[----:B------:R-:W0:Y:S01]  /*0180*/  LDCU.64 UR4, c[0x4][0x8] ;  /* 0x01000100ff0477ac */ /* 0x000e220008000a00 */
[----:B------:R-:W-:Y:S01]  /*0190*/  MOV R2, UR40 ;  /* 0x0000002800027c02 */ /* 0x000fe20008000f00 */
[----:B------:R-:W-:Y:S01]  /*01a0*/  IMAD.U32 R7, RZ, RZ, UR37 ;  /* 0x00000025ff077e24 */ /* 0x000fe2000f8e00ff */
[----:B------:R1:W-:Y:S01]  /*01b0*/  STL.64 [R1], R10 ;  /* 0x0000000a01007387 */ /* 0x0003e20000100a00 */
[----:B------:R1:W2:Y:S01]  /*01c0*/  LDC.64 R8, c[0x4][R16] ;  /* 0x0100000010087b82 */ /* 0x0002a20000000a00 */
[----:B------:R-:W-:Y:S02]  /*01d0*/  MOV R6, UR36 ;  /* 0x0000002400067c02 */ /* 0x000fe40008000f00 */
[----:B------:R-:W-:Y:S01]  /*01e0*/  IADD3 R2, PT, PT, R2, -0x1, RZ ;  /* 0xffffffff02027810 */ /* 0x000fe20007ffe0ff */
[----:B0-----:R-:W-:Y:S01]  /*01f0*/  IMAD.U32 R4, RZ, RZ, UR4 ;  /* 0x00000004ff047e24 */ /* 0x001fe2000f8e00ff */
[----:B-1----:R-:W-:-:S07]  /*0200*/  MOV R5, UR5 ;  /* 0x0000000500057c02 */ /* 0x002fce0008000f00 */
[----:B------:R-:W-:-:S07]  /*0210*/  LEPC R20, `(.L_x_2) ;  /* 0x000000001014794e */ /* 0x000fce0000000000 */
[----:B--2---:R-:W-:Y:S05]  /*0220*/  CALL.ABS.NOINC R8 ;  /* 0x0000000008007343 */ /* 0x004fea0003c00000 */
.L_x_2:
[----:B------:R-:W-:Y:S02]  /*0230*/  HFMA2 R8, -RZ, RZ, 0, 9.5367431640625e-07 ;  /* 0x00000010ff087431 */ /* 0x000fe400000001ff */
[----:B------:R-:W-:Y:S01]  /*0240*/  IMAD.MOV.U32 R9, RZ, RZ, 0x10 ;  /* 0x00000010ff097424 */ /* 0x000fe200078e00ff */
[----:B------:R0:W1:Y:S01]  /*0250*/  LDC.64 R10, c[0x4][R16] ;  /* 0x01000000100a7b82 */ /* 0x0000620000000a00 */
[----:B------:R-:W2:Y:S01]  /*0260*/  LDCU.64 UR4, c[0x4][0x10] ;  /* 0x01000200ff0477ac */ /* 0x000ea20008000a00 */
[----:B------:R-:W-:Y:S01]  /*0270*/  IMAD.U32 R6, RZ, RZ, UR36 ;  /* 0x00000024ff067e24 */ /* 0x000fe2000f8e00ff */
[----:B------:R-:W-:Y:S01]  /*0280*/  MOV R7, UR37 ;  /* 0x0000002500077c02 */ /* 0x000fe20008000f00 */
[----:B------:R0:W-:Y:S01]  /*0290*/  STL.64 [R1], R8 ;  /* 0x0000000801007387 */ /* 0x0001e20000100a00 */
[----:B--2---:R-:W-:Y:S02]  /*02a0*/  MOV R4, UR4 ;  /* 0x0000000400047c02 */ /* 0x004fe40008000f00 */
[----:B0-----:R-:W-:-:S07]  /*02b0*/  MOV R5, UR5 ;  /* 0x0000000500057c02 */ /* 0x001fce0008000f00 */
[----:B------:R-:W-:-:S07]  /*02c0*/  LEPC R20, `(.L_x_3) ;  /* 0x000000001014794e */ /* 0x000fce0000000000 */
[----:B-1----:R-:W-:Y:S05]  /*02d0*/  CALL.ABS.NOINC R10 ;  /* 0x000000000a007343 */ /* 0x002fea0003c00000 */
.L_x_3:
[----:B------:R0:W-:Y:S01]  /*02e0*/  STL [R1], R2 ;  /* 0x0000000201007387 */ /* 0x0001e20000100800 */
[----:B------:R-:W1:Y:S01]  /*02f0*/  LDC.64 R16, c[0x4][R16] ;  /* 0x0100000010107b82 */ /* 0x000e620000000a00 */
[----:B------:R-:W2:Y:S01]  /*0300*/  LDCU.64 UR4, c[0x4][0x18] ;  /* 0x01000300ff0477ac */ /* 0x000ea20008000a00 */
[----:B------:R-:W-:Y:S02]  /*0310*/  MOV R6, UR36 ;  /* 0x0000002400067c02 */ /* 0x000fe40008000f00 */
[----:B------:R-:W-:Y:S02]  /*0320*/  MOV R7, UR37 ;  /* 0x0000002500077c02 */ /* 0x000fe40008000f00 */
[----:B--2---:R-:W-:Y:S01]  /*0330*/  MOV R4, UR4 ;  /* 0x0000000400047c02 */ /* 0x004fe20008000f00 */
[----:B0-----:R-:W-:-:S07]  /*0340*/  IMAD.U32 R5, RZ, RZ, UR5 ;  /* 0x00000005ff057e24 */ /* 0x001fce000f8e00ff */
[----:B------:R-:W-:-:S07]  /*0350*/  LEPC R20, `(.L_x_1) ;  /* 0x000000001014794e */ /* 0x000fce0000000000 */
[----:B-1----:R-:W-:Y:S05]  /*0360*/  CALL.ABS.NOINC R16 ;  /* 0x0000000010007343 */ /* 0x002fea0003c00000 */
.L_x_1:
[----:B------:R-:W-:Y:S05]  /*0370*/  BSYNC.RECONVERGENT B6 ;  /* 0x0000000000067941 */ /* 0x000fea0003800200 */
.L_x_0:
[----:B------:R-:W0:Y:S01]  /*0380*/  LDCU UR8, c[0x0][0x398] ;  /* 0x00007300ff0877ac */ /* 0x000e220008000800 */
[----:B------:R-:W1:Y:S01]  /*0390*/  LDC.64 R28, c[0x0][0x358] ;  /* 0x0000d600ff1c7b82 */ /* 0x000e620000000a00 */
[----:B------:R-:W-:Y:S01]  /*03a0*/  IMAD.MOV.U32 R23, RZ, RZ, RZ ;  /* 0x000000ffff177224 */ /* 0x000fe200078e00ff */
[----:B0-----:R-:W-:-:S09]  /*03b0*/  UISETP.GE.AND UP0, UPT, UR8, 0x1, UPT ;  /* 0x000000010800788c */ /* 0x001fd2000bf06270 */
[----:B------:R-:W-:Y:S05]  /*03c0*/  BRA.U !UP0, `(.L_x_4) ;  /* 0x0000000d08107547 */ /* 0x000fea000b800000 */
[----:B------:R-:W0:Y:S01]  /*03d0*/  S2UR UR6, SR_CgaCtaId ;  /* 0x00000000000679c3 */ /* 0x000e220000008800 */
[----:B------:R-:W-:Y:S01]  /*03e0*/  MOV R30, UR38 ;  /* 0x00000026001e7c02 */ /* 0x000fe20008000f00 */
[----:B------:R-:W-:Y:S01]  /*03f0*/  ULOP3.LUT UR7, URZ, UR38, URZ, 0x33, !UPT ;  /* 0x00000026ff077292 */ /* 0x000fe2000f8e33ff */
[----:B------:R-:W-:Y:S01]  /*0400*/  HFMA2 R23, -RZ, RZ, 0, 0 ;  /* 0x00000000ff177431 */ /* 0x000fe200000001ff */
[----:B------:R-:W-:Y:S01]  /*0410*/  UMOV UR4, 0x400 ;  /* 0x0000040000047882 */ /* 0x000fe20000000000 */
[----:B------:R-:W-:Y:S01]  /*0420*/  IADD3 R30, PT, PT, R30, 0x10, RZ ;  /* 0x000000101e1e7810 */ /* 0x000fe20007ffe0ff */
[----:B------:R-:W-:Y:S01]  /*0430*/  UIADD3 UR5, UPT, UPT, UR4, 0x400, URZ ;  /* 0x0000040004057890 */ /* 0x000fe2000fffe0ff */
[----:B------:R-:W-:Y:S02]  /*0440*/  MOV R26, UR38 ;  /* 0x00000026001a7c02 */ /* 0x000fe40008000f00 */
[----:B------:R-:W-:-:S05]  /*0450*/  VIMNMX R27, PT, PT, R30, UR40, !PT ;  /* 0x000000281e1b7c48 */ /* 0x000fca000ffe0100 */
[----:B------:R-:W-:-:S05]  /*0460*/  VIADD R27, R27, UR7 ;  /* 0x000000071b1b7c36 */ /* 0x000fca0008000000 */
[----:B------:R-:W-:Y:S01]  /*0470*/  LOP3.LUT P0, RZ, R27, 0x10, RZ, 0xc0, !PT ;  /* 0x000000101bff7812 */ /* 0x000fe2000780c0ff */
[----:B0-----:R-:W-:Y:S02]  /*0480*/  ULEA UR4, UR6, UR4, 0x18 ;  /* 0x0000000406047291 */ /* 0x001fe4000f8ec0ff */
[----:B------:R-:W-:-:S04]  /*0490*/  ULEA UR5, UR6, UR5, 0x18 ;  /* 0x0000000506057291 */ /* 0x000fc8000f8ec0ff */
[C---:B------:R-:W-:Y:S02]  /*04a0*/  LEA R2, R24.reuse, UR4, 0x6 ;  /* 0x0000000418027c11 */ /* 0x040fe4000f8e30ff */
[----:B------:R-:W-:Y:S02]  /*04b0*/  LEA R16, R24, UR5, 0x6 ;  /* 0x0000000518107c11 */ /* 0x000fe4000f8e30ff */
[C---:B------:R-:W-:Y:S01]  /*04c0*/  LEA R18, R25.reuse, UR5, 0x6 ;  /* 0x0000000519127c11 */ /* 0x040fe2000f8e30ff */
[C---:B------:R-:W-:Y:S01]  /*04d0*/  IMAD R17, R25.reuse, 0x4, R2 ;  /* 0x0000000419117824 */ /* 0x040fe200078e0202 */
[----:B------:R-:W-:Y:S01]  /*04e0*/  LEA R16, R25, R16, 0x2 ;  /* 0x0000001019107211 */ /* 0x000fe200078e10ff */
[----:B------:R-:W-:Y:S06]  /*04f0*/  @P0 BRA `(.L_x_5) ;  /* 0x0000000000e80947 */ /* 0x000fec0003800000 */
[----:B------:R-:W0:Y:S01]  /*0500*/  LDC.64 R8, c[0x0][0x380] ;  /* 0x0000e000ff087b82 */ /* 0x000e220000000a00 */
[----:B------:R-:W-:Y:S01]  /*0510*/  IMAD R0, R24, UR8, R25 ;  /* 0x0000000818007c24 */ /* 0x000fe2000f8e0219 */
[----:B-1----:R-:W-:Y:S02]  /*0520*/  R2UR UR4, R28 ;  /* 0x000000001c0472ca */ /* 0x002fe400000e0000 */
[C---:B------:R-:W-:Y:S01]  /*0530*/  R2UR UR5, R29.reuse ;  /* 0x000000001d0572ca */ /* 0x040fe200000e0000 */
[----:B------:R-:W-:Y:S01]  /*0540*/  VIADD R7, R0, UR39 ;  /* 0x0000002700077c36 */ /* 0x000fe20008000000 */
[----:B------:R-:W-:Y:S02]  /*0550*/  R2UR UR6, R28 ;  /* 0x000000001c0672ca */ /* 0x000fe400000e0000 */
[----:B------:R-:W1:Y:S01]  /*0560*/  LDC.64 R4, c[0x0][0x388] ;  /* 0x0000e200ff047b82 */ /* 0x000e620000000a00 */
[----:B------:R-:W-:Y:S02]  /*0570*/  R2UR UR7, R29 ;  /* 0x000000001d0772ca */ /* 0x000fe400000e0000 */
[----:B------:R-:W-:-:S05]  /*0580*/  IADD3 R3, PT, PT, R0, UR38, RZ ;  /* 0x0000002600037c10 */ /* 0x000fca000fffe0ff */
[----:B0-----:R-:W-:-:S06]  /*0590*/  IMAD.WIDE R8, R3, 0x4, R8 ;  /* 0x0000000403087825 */ /* 0x001fcc00078e0208 */
[----:B------:R-:W2:Y:S01]  /*05a0*/  LDG.E R8, desc[UR4][R8.64] ;  /* 0x0000000408087981 */ /* 0x000ea2000c1e1900 */
[----:B-1----:R-:W-:-:S05]  /*05b0*/  IMAD.WIDE R4, R7, 0x4, R4 ;  /* 0x0000000407047825 */ /* 0x002fca00078e0204 */
[----:B------:R-:W3:Y:S01]  /*05c0*/  LDG.E R11, desc[UR6][R4.64] ;  /* 0x00000006040b7981 */ /* 0x000ee2000c1e1900 */
[----:B------:R-:W-:-:S03]  /*05d0*/  ISETP.NE.AND P0, PT, R19, RZ, PT ;  /* 0x000000ff1300720c */ /* 0x000fc60003f05270 */
[----:B--2---:R0:W-:Y:S04]  /*05e0*/  STS [R17], R8 ;  /* 0x0000000811007388 */ /* 0x0041e80000000800 */
[----:B---3--:R0:W-:Y:S06]  /*05f0*/  STS [R16], R11 ;  /* 0x0000000b10007388 */ /* 0x0081ec0000000800 */
[----:B------:R-:W-:Y:S05]  /*0600*/  @P0 BRA `(.L_x_6) ;  /* 0x0000000000300947 */ /* 0x000fea0003800000 */
[----:B0-----:R-:W-:Y:S01]  /*0610*/  F2F.F64.F32 R8, R8 ;  /* 0x0000000800087310 */ /* 0x001fe20000201800 */
[----:B------:R-:W-:Y:S01]  /*0620*/  MOV R0, 0x0 ;  /* 0x0000000000007802 */ /* 0x000fe20000000f00 */
[----:B------:R-:W0:Y:S01]  /*0630*/  LDCU.64 UR4, c[0x4][0x20] ;  /* 0x01000400ff0477ac */ /* 0x000e220008000a00 */
[----:B------:R-:W-:Y:S01]  /*0640*/  IMAD.U32 R6, RZ, RZ, UR36 ;  /* 0x00000024ff067e24 */ /* 0x000fe2000f8e00ff */
[----:B------:R-:W-:Y:S01]  /*0650*/  MOV R7, UR37 ;  /* 0x0000002500077c02 */ /* 0x000fe20008000f00 */
[----:B------:R1:W2:Y:S03]  /*0660*/  LDC.64 R12, c[0x4][R0] ;  /* 0x01000000000c7b82 */ /* 0x0002a60000000a00 */
[----:B------:R-:W3:Y:S01]  /*0670*/  F2F.F64.F32 R10, R11 ;  /* 0x0000000b000a7310 */ /* 0x000ee20000201800 */
[----:B0-----:R-:W-:Y:S02]  /*0680*/  MOV R4, UR4 ;  /* 0x0000000400047c02 */ /* 0x001fe40008000f00 */
[----:B------:R-:W-:Y:S01]  /*0690*/  MOV R5, UR5 ;  /* 0x0000000500057c02 */ /* 0x000fe20008000f00 */
[----:B---3--:R1:W-:Y:S06]  /*06a0*/  STL.128 [R1], R8 ;  /* 0x0000000801007387 */ /* 0x0083ec0000100c00 */
[----:B------:R-:W-:-:S07]  /*06b0*/  LEPC R20, `(.L_x_6) ;  /* 0x000000001014794e */ /* 0x000fce0000000000 */
[----:B-12---:R-:W-:Y:S05]  /*06c0*/  CALL.ABS.NOINC R12 ;  /* 0x000000000c007343 */ /* 0x006fea0003c00000 */
.L_x_6:
[----:B------:R-:W-:Y:S05]  /*06d0*/  WARPSYNC.ALL ;  /* 0x0000000000007948 */ /* 0x000fea0003800000 */
[----:B------:R-:W-:Y:S01]  /*06e0*/  BAR.SYNC.DEFER_BLOCKING 0x0 ;  /* 0x0000000000007b1d */ /* 0x000fe20000010000 */
[----:B------:R-:W-:Y:S01]  /*06f0*/  MOV R26, R30 ;  /* 0x0000001e001a7202 */ /* 0x000fe20000000f00 */
[----:B------:R-:W-:-:S04]  /*0700*/  UIADD3 UR39, UPT, UPT, UR39, 0x10, URZ ;  /* 0x0000001027277890 */ /* 0x000fc8000fffe0ff */
[----:B------:R-:W-:Y:S04]  /*0710*/  LDS.128 R4, [R2] ;  /* 0x0000000002047984 */ /* 0x000fe80000000c00 */
[----:B------:R-:W1:Y:S04]  /*0720*/  LDS.128 R20, [R18] ;  /* 0x0000000012147984 */ /* 0x000e680000000c00 */
[----:B0-----:R-:W-:Y:S04]  /*0730*/  LDS.128 R8, [R2+0x10] ;  /* 0x0000100002087984 */ /* 0x001fe80000000c00 */
[----:B------:R-:W0:Y:S01]  /*0740*/  LDS.128 R12, [R18+0x10] ;  /* 0x00001000120c7984 */ /* 0x000e220000000c00 */
[----:B-1----:R-:W-:-:S04]  /*0750*/  FFMA R4, R4, R20, RZ ;  /* 0x0000001404047223 */ /* 0x002fc800000000ff */
[----:B------:R-:W-:-:S04]  /*0760*/  FFMA R5, R5, R21, R4 ;  /* 0x0000001505057223 */ /* 0x000fc80000000004 */
[----:B------:R-:W-:-:S04]  /*0770*/  FFMA R6, R6, R22, R5 ;  /* 0x0000001606067223 */ /* 0x000fc80000000005 */
[----:B------:R-:W-:Y:S02]  /*0780*/  FFMA R23, R7, R23, R6 ;  /* 0x0000001707177223 */ /* 0x000fe40000000006 */
[----:B------:R-:W-:Y:S02]  /*0790*/  LDS.128 R4, [R2+0x20] ;  /* 0x0000200002047984 */ /* 0x000fe40000000c00 */
[----:B0-----:R-:W-:Y:S02]  /*07a0*/  FFMA R8, R8, R12, R23 ;  /* 0x0000000c08087223 */ /* 0x001fe40000000017 */
[----:B------:R-:W0:Y:S02]  /*07b0*/  LDS.128 R20, [R18+0x20] ;  /* 0x0000200012147984 */ /* 0x000e240000000c00 */
        /* <DEDUP_REMOVED lines=8> */
[----:B------:R-:W-:-:S04]  /*0840*/  FFMA R7, R7, R23, R6 ;  /* 0x0000001707077223 */ /* 0x000fc80000000006 */
[----:B0-----:R-:W-:-:S04]  /*0850*/  FFMA R8, R8, R12, R7 ;  /* 0x0000000c08087223 */ /* 0x001fc80000000007 */
[----:B------:R-:W-:-:S04]  /*0860*/  FFMA R9, R9, R13, R8 ;  /* 0x0000000d09097223 */ /* 0x000fc80000000008 */
[----:B------:R-:W-:-:S04]  /*0870*/  FFMA R10, R10, R14, R9 ;  /* 0x0000000e0a0a7223 */ /* 0x000fc80000000009 */
[----:B------:R-:W-:Y:S01]  /*0880*/  FFMA R23, R11, R15, R10 ;  /* 0x0000000f0b177223 */ /* 0x000fe2000000000a */
[----:B------:R-:W-:Y:S06]  /*0890*/  BAR.SYNC.DEFER_BLOCKING 0x0 ;  /* 0x0000000000007b1d */ /* 0x000fec0000010000 */
.L_x_5:
[----:B------:R-:W-:-:S13]  /*08a0*/  ISETP.GE.U32.AND P0, PT, R27, 0x10, PT ;  /* 0x000000101b00780c */ /* 0x000fda0003f06070 */
[----:B------:R-:W-:Y:S05]  /*08b0*/  @!P0 BRA `(.L_x_4) ;  /* 0x0000000400d48947 */ /* 0x000fea0003800000 */
[----:B------:R-:W0:Y:S01]  /*08c0*/  LDC.64 R32, c[0x0][0x388] ;  /* 0x0000e200ff207b82 */ /* 0x000e220000000a00 */
[----:B------:R-:W2:Y:S01]  /*08d0*/  LDCU UR4, c[0x0][0x398] ;  /* 0x00007300ff0477ac */ /* 0x000ea20008000800 */
[----:B------:R-:W-:Y:S01]  /*08e0*/  VIADD R3, R25, UR39 ;  /* 0x0000002719037c36 */ /* 0x000fe20008000000 */
[----:B------:R-:W-:-:S05]  /*08f0*/  IADD3 R5, PT, PT, R26, R25, RZ ;  /* 0x000000191a057210 */ /* 0x000fca0007ffe0ff */
[----:B------:R-:W3:Y:S01]  /*0900*/  LDC.64 R30, c[0x0][0x380] ;  /* 0x0000e000ff1e7b82 */ /* 0x000ee20000000a00 */
[C---:B--2---:R-:W-:Y:S02]  /*0910*/  IMAD R25, R24.reuse, UR4, R3 ;  /* 0x0000000418197c24 */ /* 0x044fe4000f8e0203 */
[----:B------:R-:W-:Y:S01]  /*0920*/  IMAD R24, R24, UR4, R5 ;  /* 0x0000000418187c24 */ /* 0x000fe2000f8e0205 */
[----:B0-----:R-:W-:-:S05]  /*0930*/  IADD3 R32, P0, PT, R32, 0x40, RZ ;  /* 0x0000004020207810 */ /* 0x001fca0007f1e0ff */
[----:B------:R-:W-:Y:S01]  /*0940*/  IMAD.X R33, RZ, RZ, R33, P0 ;  /* 0x000000ffff217224 */ /* 0x000fe200000e0621 */
[----:B---3--:R-:W-:-:S04]  /*0950*/  IADD3 R30, P1, PT, R30, 0x40, RZ ;  /* 0x000000401e1e7810 */ /* 0x008fc80007f3e0ff */
[----:B------:R-:W-:-:S09]  /*0960*/  IADD3.X R31, PT, PT, RZ, R31, RZ, P1, !PT ;  /* 0x0000001fff1f7210 */ /* 0x000fd20000ffe4ff */
.L_x_9:
[----:B-1----:R-:W-:Y:S01]  /*0970*/  R2UR UR4, R28 ;  /* 0x000000001c0472ca */ /* 0x002fe200000e0000 */
[----:B------:R-:W-:Y:S01]  /*0980*/  IMAD.WIDE R34, R24, 0x4, R30 ;  /* 0x0000000418227825 */ /* 0x000fe200078e021e */
[----:B------:R-:W-:Y:S02]  /*0990*/  R2UR UR5, R29 ;  /* 0x000000001d0572ca */ /* 0x000fe400000e0000 */
[----:B------:R-:W-:Y:S01]  /*09a0*/  R2UR UR6, R28 ;  /* 0x000000001c0672ca */ /* 0x000fe200000e0000 */
[----:B------:R-:W-:Y:S01]  /*09b0*/  IMAD.WIDE R36, R25, 0x4, R32 ;  /* 0x0000000419247825 */ /* 0x000fe200078e0220 */
[----:B------:R-:W-:-:S09]  /*09c0*/  R2UR UR7, R29 ;  /* 0x000000001d0772ca */ /* 0x000fd200000e0000 */
[----:B------:R-:W2:Y:S04]  /*09d0*/  LDG.E R8, desc[UR4][R34.64+-0x40] ;  /* 0xffffc00422087981 */ /* 0x000ea8000c1e1900 */
[----:B------:R-:W3:Y:S01]  /*09e0*/  LDG.E R11, desc[UR6][R36.64+-0x40] ;  /* 0xffffc006240b7981 */ /* 0x000ee2000c1e1900 */
[----:B------:R-:W-:-:S04]  /*09f0*/  ISETP.NE.AND P0, PT, R19, RZ, PT ;  /* 0x000000ff1300720c */ /* 0x000fc80003f05270 */
[----:B------:R-:W-:Y:S01]  /*0a00*/  P2R R0, PR, RZ, 0x1 ;  /* 0x00000001ff007803 */ /* 0x000fe20000000000 */
[----:B--2---:R0:W-:Y:S04]  /*0a10*/  STS [R17], R8 ;  /* 0x0000000811007388 */ /* 0x0041e80000000800 */
[----:B---3--:R0:W-:Y:S04]  /*0a20*/  STS [R16], R11 ;  /* 0x0000000b10007388 */ /* 0x0081e80000000800 */
[----:B------:R-:W-:Y:S05]  /*0a30*/  @P0 BRA `(.L_x_7) ;  /* 0x0000000000300947 */ /* 0x000fea0003800000 */
[----:B0-----:R-:W-:Y:S01]  /*0a40*/  F2F.F64.F32 R8, R8 ;  /* 0x0000000800087310 */ /* 0x001fe20000201800 */
[----:B------:R-:W-:Y:S01]  /*0a50*/  MOV R12, 0x0 ;  /* 0x00000000000c7802 */ /* 0x000fe20000000f00 */
[----:B------:R-:W0:Y:S01]  /*0a60*/  LDCU.64 UR4, c[0x4][0x20] ;  /* 0x01000400ff0477ac */ /* 0x000e220008000a00 */
[----:B------:R-:W-:Y:S01]  /*0a70*/  IMAD.U32 R6, RZ, RZ, UR36 ;  /* 0x00000024ff067e24 */ /* 0x000fe2000f8e00ff */
[----:B------:R-:W-:-:S03]  /*0a80*/  MOV R7, UR37 ;  /* 0x0000002500077c02 */ /* 0x000fc60008000f00 */
[----:B------:R-:W1:Y:S01]  /*0a90*/  LDC.64 R12, c[0x4][R12] ;  /* 0x010000000c0c7b82 */ /* 0x000e620000000a00 */
[----:B------:R-:W2:Y:S01]  /*0aa0*/  F2F.F64.F32 R10, R11 ;  /* 0x0000000b000a7310 */ /* 0x000ea20000201800 */
[----:B0-----:R-:W-:Y:S02]  /*0ab0*/  MOV R4, UR4 ;  /* 0x0000000400047c02 */ /* 0x001fe40008000f00 */
[----:B------:R-:W-:Y:S01]  /*0ac0*/  MOV R5, UR5 ;  /* 0x0000000500057c02 */ /* 0x000fe20008000f00 */
[----:B--2---:R0:W-:Y:S06]  /*0ad0*/  STL.128 [R1], R8 ;  /* 0x0000000801007387 */ /* 0x0041ec0000100c00 */
[----:B------:R-:W-:-:S07]  /*0ae0*/  LEPC R20, `(.L_x_7) ;  /* 0x000000001014794e */ /* 0x000fce0000000000 */
[----:B01----:R-:W-:Y:S05]  /*0af0*/  CALL.ABS.NOINC R12 ;  /* 0x000000000c007343 */ /* 0x003fea0003c00000 */
.L_x_7:
[----:B------:R-:W-:Y:S05]  /*0b00*/  WARPSYNC.ALL ;  /* 0x0000000000007948 */ /* 0x000fea0003800000 */
[----:B------:R-:W-:Y:S01]  /*0b10*/  BAR.SYNC.DEFER_BLOCKING 0x0 ;  /* 0x0000000000007b1d */ /* 0x000fe20000010000 */
[C---:B------:R-:W-:Y:S02]  /*0b20*/  R2UR UR4, R28.reuse ;  /* 0x000000001c0472ca */ /* 0x040fe400000e0000 */
[----:B------:R-:W-:Y:S02]  /*0b30*/  R2UR UR5, R29 ;  /* 0x000000001d0572ca */ /* 0x000fe400000e0000 */
[----:B------:R-:W-:-:S02]  /*0b40*/  R2UR UR6, R28 ;  /* 0x000000001c0672ca */ /* 0x000fc400000e0000 */
[----:B------:R-:W-:Y:S01]  /*0b50*/  R2UR UR7, R29 ;  /* 0x000000001d0772ca */ /* 0x000fe200000e0000 */
[----:B------:R-:W-:Y:S04]  /*0b60*/  LDS.128 R4, [R2] ;  /* 0x0000000002047984 */ /* 0x000fe80000000c00 */
[----:B0-----:R-:W0:Y:S02]  /*0b70*/  LDS.128 R8, [R18] ;  /* 0x0000000012087984 */ /* 0x001e240000000c00 */
[----:B0-----:R-:W-:-:S04]  /*0b80*/  FFMA R4, R4, R8, R23 ;  /* 0x0000000804047223 */ /* 0x001fc80000000017 */
[----:B------:R-:W-:-:S04]  /*0b90*/  FFMA R5, R5, R9, R4 ;  /* 0x0000000905057223 */ /* 0x000fc80000000004 */
[----:B------:R-:W-:-:S04]  /*0ba0*/  FFMA R6, R6, R10, R5 ;  /* 0x0000000a06067223 */ /* 0x000fc80000000005 */
[----:B------:R-:W-:Y:S02]  /*0bb0*/  FFMA R3, R7, R11, R6 ;  /* 0x0000000b07037223 */ /* 0x000fe40000000006 */
[----:B------:R-:W-:Y:S04]  /*0bc0*/  LDS.128 R4, [R2+0x10] ;  /* 0x0000100002047984 */ /* 0x000fe80000000c00 */
[----:B------:R-:W0:Y:S02]  /*0bd0*/  LDS.128 R8, [R18+0x10] ;  /* 0x0000100012087984 */ /* 0x000e240000000c00 */
        /* <DEDUP_REMOVED lines=11> */
[----:B------:R-:W0:Y:S01]  /*0c90*/  LDS.128 R8, [R18+0x30] ;  /* 0x0000300012087984 */ /* 0x000e220000000c00 */
[----:B------:R-:W-:Y:S06]  /*0ca0*/  BAR.SYNC.DEFER_BLOCKING 0x0 ;  /* 0x0000000000007b1d */ /* 0x000fec0000010000 */
[----:B------:R-:W2:Y:S01]  /*0cb0*/  LDG.E R37, desc[UR6][R36.64] ;  /* 0x0000000624257981 */ /* 0x000ea2000c1e1900 */
[----:B0-----:R-:W-:-:S03]  /*0cc0*/  FFMA R4, R4, R8, R3 ;  /* 0x0000000804047223 */ /* 0x001fc60000000003 */
[----:B------:R-:W3:Y:S01]  /*0cd0*/  LDG.E R8, desc[UR4][R34.64] ;  /* 0x0000000422087981 */ /* 0x000ee2000c1e1900 */
[----:B------:R-:W-:Y:S01]  /*0ce0*/  ISETP.NE.AND P6, PT, R19, RZ, PT ;  /* 0x000000ff1300720c */ /* 0x000fe20003fc5270 */
[----:B------:R-:W-:-:S04]  /*0cf0*/  FFMA R5, R5, R9, R4 ;  /* 0x0000000905057223 */ /* 0x000fc80000000004 */
[----:B------:R-:W-:-:S04]  /*0d00*/  FFMA R6, R6, R10, R5 ;  /* 0x0000000a06067223 */ /* 0x000fc80000000005 */
[----:B------:R-:W-:Y:S01]  /*0d10*/  FFMA R27, R7, R11, R6 ;  /* 0x0000000b071b7223 */ /* 0x000fe20000000006 */
[----:B---3--:R0:W-:Y:S04]  /*0d20*/  STS [R17], R8 ;  /* 0x0000000811007388 */ /* 0x0081e80000000800 */
[----:B--2---:R0:W-:Y:S01]  /*0d30*/  STS [R16], R37 ;  /* 0x0000002510007388 */ /* 0x0041e20000000800 */
[----:B------:R-:W-:Y:S05]  /*0d40*/  @P6 BRA `(.L_x_8) ;  /* 0x0000000000306947 */ /* 0x000fea0003800000 */
[----:B0-----:R-:W-:Y:S01]  /*0d50*/  F2F.F64.F32 R8, R8 ;  /* 0x0000000800087310 */ /* 0x001fe20000201800 */
[----:B------:R-:W-:Y:S01]  /*0d60*/  MOV R12, 0x0 ;  /* 0x00000000000c7802 */ /* 0x000fe20000000f00 */
[----:B------:R-:W0:Y:S01]  /*0d70*/  LDCU.64 UR4, c[0x4][0x20] ;  /* 0x01000400ff0477ac */ /* 0x000e220008000a00 */
[----:B------:R-:W-:Y:S02]  /*0d80*/  MOV R6, UR36 ;  /* 0x0000002400067c02 */ /* 0x000fe40008000f00 */
[----:B------:R-:W-:Y:S02]  /*0d90*/  MOV R7, UR37 ;  /* 0x0000002500077c02 */ /* 0x000fe40008000f00 */
[----:B------:R-:W1:Y:S01]  /*0da0*/  LDC.64 R12, c[0x4][R12] ;  /* 0x010000000c0c7b82 */ /* 0x000e620000000a00 */
[----:B------:R-:W2:Y:S01]  /*0db0*/  F2F.F64.F32 R10, R37 ;  /* 0x00000025000a7310 */ /* 0x000ea20000201800 */
[----:B0-----:R-:W-:Y:S01]  /*0dc0*/  MOV R4, UR4 ;  /* 0x0000000400047c02 */ /* 0x001fe20008000f00 */
[----:B------:R-:W-:Y:S01]  /*0dd0*/  IMAD.U32 R5, RZ, RZ, UR5 ;  /* 0x00000005ff057e24 */ /* 0x000fe2000f8e00ff */
[----:B--2---:R0:W-:Y:S06]  /*0de0*/  STL.128 [R1], R8 ;  /* 0x0000000801007387 */ /* 0x0041ec0000100c00 */
[----:B------:R-:W-:-:S07]  /*0df0*/  LEPC R20, `(.L_x_8) ;  /* 0x000000001014794e */ /* 0x000fce0000000000 */
[----:B01----:R-:W-:Y:S05]  /*0e00*/  CALL.ABS.NOINC R12 ;  /* 0x000000000c007343 */ /* 0x003fea0003c00000 */
.L_x_8:
[----:B------:R-:W-:Y:S05]  /*0e10*/  WARPSYNC.ALL ;  /* 0x0000000000007948 */ /* 0x000fea0003800000 */
[----:B------:R-:W-:Y:S01]  /*0e20*/  BAR.SYNC.DEFER_BLOCKING 0x0 ;  /* 0x0000000000007b1d */ /* 0x000fe20000010000 */
[----:B------:R-:W-:Y:S01]  /*0e30*/  VIADD R26, R26, 0x20 ;  /* 0x000000201a1a7836 */ /* 0x000fe20000000000 */
[----:B------:R-:W-:Y:S02]  /*0e40*/  IADD3 R25, PT, PT, R25, 0x20, RZ ;  /* 0x0000002019197810 */ /* 0x000fe40007ffe0ff */
[----:B------:R-:W-:Y:S02]  /*0e50*/  IADD3 R24, PT, PT, R24, 0x20, RZ ;  /* 0x0000002018187810 */ /* 0x000fe40007ffe0ff */
[----:B------:R-:W-:Y:S01]  /*0e60*/  ISETP.GE.AND P0, PT, R26, UR40, PT ;  /* 0x000000281a007c0c */ /* 0x000fe2000bf06270 */
[----:B------:R-:W-:Y:S04]  /*0e70*/  LDS.128 R12, [R2] ;  /* 0x00000000020c7984 */ /* 0x000fe80000000c00 */
[----:B------:R-:W1:Y:S04]  /*0e80*/  LDS.128 R20, [R18] ;  /* 0x0000000012147984 */ /* 0x000e680000000c00 */
[----:B0-----:R-:W-:Y:S04]  /*0e90*/  LDS.128 R8, [R2+0x10] ;  /* 0x0000100002087984 */ /* 0x001fe80000000c00 */
[----:B------:R-:W0:Y:S01]  /*0ea0*/  LDS.128 R4, [R18+0x10] ;  /* 0x0000100012047984 */ /* 0x000e220000000c00 */
[----:B-1----:R-:W-:-:S04]  /*0eb0*/  FFMA R12, R12, R20, R27 ;  /* 0x000000140c0c7223 */ /* 0x002fc8000000001b */
        /* <DEDUP_REMOVED lines=20> */
[----:B------:R-:W-:Y:S05]  /*1000*/  @!P0 BRA `(.L_x_9) ;  /* 0xfffffff800588947 */ /* 0x000fea000383ffff */
.L_x_4:
[----:B------:R-:W0:Y:S01]  /*1010*/  S2R R0, SR_TID.X ;  /* 0x0000000000007919 */ /* 0x000e220000002100 */
[----:B------:R-:W2:Y:S01]  /*1020*/  LDCU UR4, c[0x0][0x398] ;  /* 0x00007300ff0477ac */ /* 0x000ea20008000800 */
[----:B------:R-:W3:Y:S01]  /*1030*/  LDC.64 R2, c[0x0][0x390] ;  /* 0x0000e400ff027b82 */ /* 0x000ee20000000a00 */
[----:B------:R-:W-:Y:S01]  /*1040*/  IMAD.U32 R7, RZ, RZ, UR41 ;  /* 0x00000029ff077e24 */ /* 0x000fe2000f8e00ff */
[----:B------:R-:W2:Y:S01]  /*1050*/  S2R R5, SR_TID.Y ;  /* 0x0000000000057919 */ /* 0x000ea20000002200 */
[----:B-1----:R-:W-:-:S03]  /*1060*/  R2UR UR5, R29 ;  /* 0x000000001d0572ca */ /* 0x002fc600000e0000 */
[----:B0-----:R-:W-:-:S05]  /*1070*/  LEA R0, R7, R0, 0x4 ;  /* 0x0000000007007211 */ /* 0x001fca00078e20ff */
[----:B--2---:R-:W-:Y:S01]  /*1080*/  IMAD R0, R5, UR4, R0 ;  /* 0x0000000405007c24 */ /* 0x004fe2000f8e0200 */
[----:B------:R-:W-:-:S04]  /*1090*/  R2UR UR4, R28 ;  /* 0x000000001c0472ca */ /* 0x000fc800000e0000 */
[----:B------:R-:W-:-:S05]  /*10a0*/  IADD3 R5, PT, PT, R0, UR38, RZ ;  /* 0x0000002600057c10 */ /* 0x000fca000fffe0ff */
[----:B---3--:R-:W-:-:S05]  /*10b0*/  IMAD.WIDE R2, R5, 0x4, R2 ;  /* 0x0000000405027825 */ /* 0x008fca00078e0202 */
[----:B------:R-:W-:Y:S01]  /*10c0*/  STG.E desc[UR4][R2.64], R23 ;  /* 0x0000001702007986 */ /* 0x000fe2000c101904 */
[----:B------:R-:W-:Y:S05]  /*10d0*/  EXIT ;  /* 0x000000000000794d */ /* 0x000fea0003800000 */
.L_x_10:
[----:B------:R-:W-:-:S00]  /*10e0*/  BRA `(.L_x_10) ;  /* 0xfffffffc00fc7947 */ /* 0x000fc0000383ffff */
[----:B------:R-:W-:-:S00]  /*10f0*/  NOP ;  /* 0x0000000000007918 */ /* 0x000fc00000000000 */
        /* <DEDUP_REMOVED lines=8> */
.L_x_11:


//--------------------- .nv.global.init           --------------------------
	.section	.nv.global.init,"aw",@progbits
.nv.global.init:
	.type		$str$2,@object
	.size		$str$2,($str$3 - $str$2)
$str$2:
        /*0000*/ 	.byte	0x61, 0x45, 0x6e, 0x64, 0x3d, 0x25, 0x64, 0x0a, 0x00
	.type		$str$3,@object
	.size		$str$3,($str$1 - $str$3)
$str$3:
        /*0009*/ 	.byte	0x4c, 0x6f, 0x61, 0x64, 0x69, 0x6e, 0x67, 0x20, 0x41, 0x3d, 0x25, 0x66, 0x2c, 0x20, 0x42, 0x3d
        /*0019*/ 	.byte	0x25, 0x66, 0x0a, 0x00
	.type		$str$1,@object
	.size		$str$1,($str - $str$1)
$str$1:
        /*001d*/ 	.byte	0x61, 0x53, 0x74, 0x65, 0x70, 0x3d, 0x25, 0x64, 0x2c, 0x20, 0x62, 0x53, 0x74, 0x65, 0x70, 0x3d
        /*002d*/ 	.byte	0x25, 0x64, 0x0a, 0x00
	.type		$str,@object
	.size		$str,(.L_0 - $str)
$str:
        /*0031*/ 	.byte	0x61, 0x42, 0x65, 0x67, 0x69, 0x6e, 0x3d, 0x25, 0x64, 0x2c, 0x20, 0x62, 0x42, 0x65, 0x67, 0x69
        /*0041*/ 	.byte	0x6e, 0x3d, 0x25, 0x64, 0x0a, 0x00
.L_0:


//--------------------- .nv.shared._Z12matrixMulGPUPfS_S_i --------------------------
	.section	.nv.shared._Z12matrixMulGPUPfS_S_i,"aw",@nobits
	.sectionflags	@""
	.align	4
.nv.shared._Z12matrixMulGPUPfS_S_i:
	.zero		3072


//--------------------- .nv.shared.reserved.0     --------------------------
	.section	.nv.shared.reserved.0,"aw",@nobits
	.weak		__nv_reservedSMEM_offset_0_alias
	.size		__nv_reservedSMEM_offset_0_alias, 0, 64
	.other		__nv_reservedSMEM_offset_0_alias,@"STO_CUDA_RESERVED_SHARED STV_DEFAULT"
__nv_reservedSMEM_offset_0_alias:
	.zero		0
	.zero		64


//--------------------- .nv.constant0._Z12matrixMulGPUPfS_S_i --------------------------
	.section	.nv.constant0._Z12matrixMulGPUPfS_S_i,"a",@progbits
	.sectionflags	@""
	.align	4
.nv.constant0._Z12matrixMulGPUPfS_S_i:
	.zero		924


//--------------------- SYMBOLS --------------------------

	.type		.nv.reservedSmem.offset0,@object
	.size		.nv.reservedSmem.offset0,0x4
	.type		.nv.reservedSmem.cap,@object
	.size		.nv.reservedSmem.cap,0x4
	.type		vprintf,@function
